//
// Generated by NVIDIA NVVM Compiler
//
// Compiler Build ID: CL-36424714
// Cuda compilation tools, release 13.0, V13.0.88
// Based on NVVM 20.0.0
//

.version 9.0
.target sm_100
.address_size 64

	// .globl	_Z13stencilKernelPfS_i

.visible .entry _Z13stencilKernelPfS_i(
	.param .u64 .ptr .align 1 _Z13stencilKernelPfS_i_param_0,
	.param .u64 .ptr .align 1 _Z13stencilKernelPfS_i_param_1,
	.param .u32 _Z13stencilKernelPfS_i_param_2
)
{
	.reg .pred 	%p<12>;
	.reg .b32 	%r<35>;
	.reg .b32 	%f<15>;
	.reg .b64 	%rd<20>;

	ld.param.u64 	%rd1, [_Z13stencilKernelPfS_i_param_0];
	ld.param.u64 	%rd2, [_Z13stencilKernelPfS_i_param_1];
	ld.param.u32 	%r5, [_Z13stencilKernelPfS_i_param_2];
	mov.u32 	%r6, %ctaid.z;
	mov.u32 	%r7, %ntid.z;
	mov.u32 	%r8, %tid.z;
	mad.lo.s32 	%r9, %r6, %r7, %r8;
	mov.u32 	%r10, %ctaid.y;
	mov.u32 	%r11, %ntid.y;
	mov.u32 	%r12, %tid.y;
	mad.lo.s32 	%r13, %r10, %r11, %r12;
	mov.u32 	%r14, %ctaid.x;
	mov.u32 	%r15, %ntid.x;
	mov.u32 	%r16, %tid.x;
	mad.lo.s32 	%r17, %r14, %r15, %r16;
	setp.eq.s32 	%p1, %r9, 0;
	add.s32 	%r18, %r5, -1;
	setp.ge.u32 	%p2, %r9, %r18;
	setp.eq.s32 	%p3, %r13, 0;
	or.pred  	%p4, %p1, %p3;
	or.pred  	%p5, %p4, %p2;
	setp.ge.u32 	%p6, %r13, %r18;
	or.pred  	%p7, %p5, %p6;
	setp.eq.s32 	%p8, %r17, 0;
	or.pred  	%p9, %p8, %p7;
	setp.ge.u32 	%p10, %r17, %r18;
	or.pred  	%p11, %p9, %p10;
	@%p11 bra 	$L__BB0_2;
	cvta.to.global.u64 	%rd3, %rd1;
	cvta.to.global.u64 	%rd4, %rd2;
	mul.lo.s32 	%r19, %r5, %r9;
	mul.lo.s32 	%r20, %r19, %r5;
	mul.lo.s32 	%r21, %r5, %r13;
	add.s32 	%r22, %r21, %r17;
	add.s32 	%r23, %r22, %r20;
	mul.wide.u32 	%rd5, %r23, 4;
	add.s64 	%rd6, %rd3, %rd5;
	ld.global.f32 	%f1, [%rd6];
	add.s32 	%r24, %r23, -1;
	mul.wide.u32 	%rd7, %r24, 4;
	add.s64 	%rd8, %rd3, %rd7;
	ld.global.f32 	%f2, [%rd8];
	mul.f32 	%f3, %f2, 0f3F000000;
	fma.rn.f32 	%f4, %f1, 0f00000000, %f3;
	add.s32 	%r25, %r23, 1;
	mul.wide.u32 	%rd9, %r25, 4;
	add.s64 	%rd10, %rd3, %rd9;
	ld.global.f32 	%f5, [%rd10];
	fma.rn.f32 	%f6, %f5, 0f3F5EB852, %f4;
	sub.s32 	%r26, %r21, %r5;
	add.s32 	%r27, %r26, %r17;
	add.s32 	%r28, %r27, %r20;
	mul.wide.u32 	%rd11, %r28, 4;
	add.s64 	%rd12, %rd3, %rd11;
	ld.global.f32 	%f7, [%rd12];
	add.f32 	%f8, %f7, %f6;
	shl.b32 	%r29, %r5, 1;
	add.s32 	%r30, %r28, %r29;
	mul.wide.u32 	%rd13, %r30, 4;
	add.s64 	%rd14, %rd3, %rd13;
	ld.global.f32 	%f9, [%rd14];
	fma.rn.f32 	%f10, %f9, 0f3F5EB852, %f8;
	sub.s32 	%r31, %r19, %r5;
	mad.lo.s32 	%r32, %r31, %r5, %r22;
	mul.wide.u32 	%rd15, %r32, 4;
	add.s64 	%rd16, %rd3, %rd15;
	ld.global.f32 	%f11, [%rd16];
	fma.rn.f32 	%f12, %f11, 0f3F000000, %f10;
	add.s32 	%r33, %r31, %r29;
	mad.lo.s32 	%r34, %r33, %r5, %r22;
	mul.wide.u32 	%rd17, %r34, 4;
	add.s64 	%rd18, %rd3, %rd17;
	ld.global.f32 	%f13, [%rd18];
	fma.rn.f32 	%f14, %f13, 0f00000000, %f12;
	add.s64 	%rd19, %rd4, %rd5;
	st.global.f32 	[%rd19], %f14;
$L__BB0_2:
	ret;

}


// ===== COMPILED SASS (sm_100) =====

	.target	sm_100

	.elftype	@"ET_EXEC"


//--------------------- .note.nv.tkinfo           --------------------------
	.section	.note.nv.tkinfo,"",@"SHT_NOTE"
	.sectionflags	@"SHF_NOTE_NV_TKINFO"
	.tkinfo
        /*0018*/ 	.word	0x00000002
        /*0030*/ 	.string	""
        /*0030*/ 	.string	"ptxas"
        /*0030*/ 	.string	"Cuda compilation tools, release 13.0, V13.0.88"
        /*0030*/ 	.string	"Build cuda_13.0.r13.0/compiler.36424714_0"
        /*0030*/ 	.string	"-arch sm_100 -m 64 "



//--------------------- .note.nv.cuinfo           --------------------------
	.section	.note.nv.cuinfo,"",@"SHT_NOTE"
	.sectionflags	@"SHF_NOTE_NV_CUINFO"
        /*0018*/ 	.short	0x0002
        /*001a*/ 	.short	0x0064
        /*001c*/ 	.short	0x0082
	.zero		2


//--------------------- .nv.info                  --------------------------
	.section	.nv.info,"",@"SHT_CUDA_INFO"
	.align	4


	//----- nvinfo : EIATTR_REGCOUNT
	.align		4
        /*0000*/ 	.byte	0x04, 0x2f
        /*0002*/ 	.short	(.L_1 - .L_0)
	.align		4
.L_0:
        /*0004*/ 	.word	index@(_Z13stencilKernelPfS_i)
        /*0008*/ 	.word	0x00000018


	//----- nvinfo : EIATTR_FRAME_SIZE
	.align		4
.L_1:
        /*000c*/ 	.byte	0x04, 0x11
        /*000e*/ 	.short	(.L_3 - .L_2)
	.align		4
.L_2:
        /*0010*/ 	.word	index@(_Z13stencilKernelPfS_i)
        /*0014*/ 	.word	0x00000000


	//----- nvinfo : EIATTR_MIN_STACK_SIZE
	.align		4
.L_3:
        /*0018*/ 	.byte	0x04, 0x12
        /*001a*/ 	.short	(.L_5 - .L_4)
	.align		4
.L_4:
        /*001c*/ 	.word	index@(_Z13stencilKernelPfS_i)
        /*0020*/ 	.word	0x00000000
.L_5:


//--------------------- .nv.compat                --------------------------
	.section	.nv.compat,"",@"SHT_CUDA_COMPAT_INFO"
	.align	4
        /*0000*/ 	.byte	0x02, 0x09, 0x00, 0x00, 0x02, 0x02, 0x01, 0x00, 0x02, 0x05, 0x05, 0x00, 0x03, 0x07, 0x01, 0x01
        /*0010*/ 	.byte	0x02, 0x03, 0x00, 0x00, 0x02, 0x06, 0x01, 0x00, 0x04, 0x0b, 0x08, 0x00, 0x09, 0x00, 0x00, 0x00
        /*0020*/ 	.byte	0x00, 0x00, 0x00, 0x00


//--------------------- .nv.info._Z13stencilKernelPfS_i --------------------------
	.section	.nv.info._Z13stencilKernelPfS_i,"",@"SHT_CUDA_INFO"
	.sectionflags	@""
	.align	4


	//----- nvinfo : EIATTR_CUDA_API_VERSION
	.align		4
        /*0000*/ 	.byte	0x04, 0x37
        /*0002*/ 	.short	(.L_7 - .L_6)
.L_6:
        /*0004*/ 	.word	0x00000082


	//----- nvinfo : EIATTR_KPARAM_INFO
	.align		4
.L_7:
        /*0008*/ 	.byte	0x04, 0x17
        /*000a*/ 	.short	(.L_9 - .L_8)
.L_8:
        /*000c*/ 	.word	0x00000000
        /*0010*/ 	.short	0x0002
        /*0012*/ 	.short	0x0010
        /*0014*/ 	.byte	0x00, 0xf0, 0x11, 0x00


	//----- nvinfo : EIATTR_KPARAM_INFO
	.align		4
.L_9:
        /*0018*/ 	.byte	0x04, 0x17
        /*001a*/ 	.short	(.L_11 - .L_10)
.L_10:
        /*001c*/ 	.word	0x00000000
        /*0020*/ 	.short	0x0001
        /*0022*/ 	.short	0x0008
        /*0024*/ 	.byte	0x00, 0xf5, 0x21, 0x00


	//----- nvinfo : EIATTR_KPARAM_INFO
	.align		4
.L_11:
        /*0028*/ 	.byte	0x04, 0x17
        /*002a*/ 	.short	(.L_13 - .L_12)
.L_12:
        /*002c*/ 	.word	0x00000000
        /*0030*/ 	.short	0x0000
        /*0032*/ 	.short	0x0000
        /*0034*/ 	.byte	0x00, 0xf5, 0x21, 0x00


	//----- nvinfo : EIATTR_SPARSE_MMA_MASK
	.align		4
.L_13:
        /*0038*/ 	.byte	0x03, 0x50
        /*003a*/ 	.short	0x0000


	//----- nvinfo : EIATTR_MAXREG_COUNT
	.align		4
        /*003c*/ 	.byte	0x03, 0x1b
        /*003e*/ 	.short	0x00ff


	//----- nvinfo : EIATTR_MERCURY_ISA_VERSION
	.align		4
        /*0040*/ 	.byte	0x03, 0x5f
        /*0042*/ 	.short	0x0101


	//----- nvinfo : EIATTR_VRC_CTA_INIT_COUNT
	.align		4
        /*0044*/ 	.byte	0x02, 0x4a
	.zero		1
	.zero		1


	//----- nvinfo : EIATTR_EXIT_INSTR_OFFSETS
	.align		4
        /*0048*/ 	.byte	0x04, 0x1c
        /*004a*/ 	.short	(.L_15 - .L_14)


	//   ....[0]....
.L_14:
        /*004c*/ 	.word	0x00000150


	//   ....[1]....
        /*0050*/ 	.word	0x000003d0


	//----- nvinfo : EIATTR_CBANK_PARAM_SIZE
	.align		4
.L_15:
        /*0054*/ 	.byte	0x03, 0x19
        /*0056*/ 	.short	0x0014


	//----- nvinfo : EIATTR_PARAM_CBANK
	.align		4
        /*0058*/ 	.byte	0x04, 0x0a
        /*005a*/ 	.short	(.L_17 - .L_16)
	.align		4
.L_16:
        /*005c*/ 	.word	index@(.nv.constant0._Z13stencilKernelPfS_i)
        /*0060*/ 	.short	0x0380
        /*0062*/ 	.short	0x0014


	//----- nvinfo : EIATTR_SW_WAR
	.align		4
.L_17:
        /*0064*/ 	.byte	0x04, 0x36
        /*0066*/ 	.short	(.L_19 - .L_18)
.L_18:
        /*0068*/ 	.word	0x00000008
.L_19:


//--------------------- .nv.callgraph             --------------------------
	.section	.nv.callgraph,"",@"SHT_CUDA_CALLGRAPH"
	.align	4
	.sectionentsize	8
	.align		4
        /*0000*/ 	.word	0x00000000
	.align		4
        /*0004*/ 	.word	0xffffffff
	.align		4
        /*0008*/ 	.word	0x00000000
	.align		4
        /*000c*/ 	.word	0xfffffffe
	.align		4
        /*0010*/ 	.word	0x00000000
	.align		4
        /*0014*/ 	.word	0xfffffffd
	.align		4
        /*0018*/ 	.word	0x00000000
	.align		4
        /*001c*/ 	.word	0xfffffffc


//--------------------- .text._Z13stencilKernelPfS_i --------------------------
	.section	.text._Z13stencilKernelPfS_i,"ax",@progbits
	.align	128
        .global         _Z13stencilKernelPfS_i
        .type           _Z13stencilKernelPfS_i,@function
        .size           _Z13stencilKernelPfS_i,(.L_x_1 - _Z13stencilKernelPfS_i)
        .other          _Z13stencilKernelPfS_i,@"STO_CUDA_ENTRY STV_DEFAULT"
_Z13stencilKernelPfS_i:
.text._Z13stencilKernelPfS_i:
[----:B------:R-:W-:Y:S01]  /*0000*/  LDC R1, c[0x0][0x37c] ;  /* 0x0000df00ff017b82 */ /* 0x000fe20000000800 */
[----:B------:R-:W0:Y:S07]  /*0010*/  S2R R4, SR_TID.Y ;  /* 0x0000000000047919 */ /* 0x000e2e0000002200 */
[----:B------:R-:W1:Y:S01]  /*0020*/  LDC R5, c[0x0][0x368] ;  /* 0x0000da00ff057b82 */ /* 0x000e620000000800 */
[----:B------:R-:W1:Y:S01]  /*0030*/  S2R R2, SR_TID.Z ;  /* 0x0000000000027919 */ /* 0x000e620000002300 */
[----:B------:R-:W2:Y:S06]  /*0040*/  S2R R6, SR_TID.X ;  /* 0x0000000000067919 */ /* 0x000eac0000002100 */
[----:B------:R-:W0:Y:S08]  /*0050*/  S2UR UR5, SR_CTAID.Y ;  /* 0x00000000000579c3 */ /* 0x000e300000002600 */
[----:B------:R-:W0:Y:S08]  /*0060*/  LDC R9, c[0x0][0x364] ;  /* 0x0000d900ff097b82 */ /* 0x000e300000000800 */
[----:B------:R-:W1:Y:S08]  /*0070*/  S2UR UR4, SR_CTAID.Z ;  /* 0x00000000000479c3 */ /* 0x000e700000002700 */
[----:B------:R-:W3:Y:S08]  /*0080*/  LDC R0, c[0x0][0x390] ;  /* 0x0000e400ff007b82 */ /* 0x000ef00000000800 */
[----:B------:R-:W2:Y:S01]  /*0090*/  S2UR UR6, SR_CTAID.X ;  /* 0x00000000000679c3 */ /* 0x000ea20000002500 */
[----:B0-----:R-:W-:-:S05]  /*00a0*/  IMAD R9, R9, UR5, R4 ;  /* 0x0000000509097c24 */ /* 0x001fca000f8e0204 */
[----:B------:R-:W-:Y:S02]  /*00b0*/  ISETP.NE.AND P0, PT, R9, RZ, PT ;  /* 0x000000ff0900720c */ /* 0x000fe40003f05270 */
[----:B------:R-:W2:Y:S01]  /*00c0*/  LDC R3, c[0x0][0x360] ;  /* 0x0000d800ff037b82 */ /* 0x000ea20000000800 */
[----:B-1----:R-:W-:-:S05]  /*00d0*/  IMAD R5, R5, UR4, R2 ;  /* 0x0000000405057c24 */ /* 0x002fca000f8e0202 */
[----:B------:R-:W-:Y:S02]  /*00e0*/  ISETP.EQ.OR P0, PT, R5, RZ, !P0 ;  /* 0x000000ff0500720c */ /* 0x000fe40004702670 */
[----:B---3--:R-:W-:-:S04]  /*00f0*/  IADD3 R2, PT, PT, R0, -0x1, RZ ;  /* 0xffffffff00027810 */ /* 0x008fc80007ffe0ff */
[----:B------:R-:W-:-:S04]  /*0100*/  ISETP.GE.U32.OR P0, PT, R5, R2, P0 ;  /* 0x000000020500720c */ /* 0x000fc80000706470 */
[----:B------:R-:W-:Y:S01]  /*0110*/  ISETP.GE.U32.OR P0, PT, R9, R2, P0 ;  /* 0x000000020900720c */ /* 0x000fe20000706470 */
[----:B--2---:R-:W-:-:S05]  /*0120*/  IMAD R4, R3, UR6, R6 ;  /* 0x0000000603047c24 */ /* 0x004fca000f8e0206 */
[----:B------:R-:W-:-:S04]  /*0130*/  ISETP.EQ.OR P0, PT, R4, RZ, P0 ;  /* 0x000000ff0400720c */ /* 0x000fc80000702670 */
[----:B------:R-:W-:-:S13]  /*0140*/  ISETP.GE.U32.OR P0, PT, R4, R2, P0 ;  /* 0x000000020400720c */ /* 0x000fda0000706470 */
[----:B------:R-:W-:Y:S05]  /*0150*/  @P0 EXIT ;  /* 0x000000000000094d */ /* 0x000fea0003800000 */
[----:B------:R-:W0:Y:S01]  /*0160*/  LDC.64 R2, c[0x0][0x380] ;  /* 0x0000e000ff027b82 */ /* 0x000e220000000a00 */
[-C--:B------:R-:W-:Y:S01]  /*0170*/  IMAD R15, R5, R0.reuse, RZ ;  /* 0x00000000050f7224 */ /* 0x080fe200078e02ff */
[----:B------:R-:W1:Y:S01]  /*0180*/  LDCU.64 UR4, c[0x0][0x358] ;  /* 0x00006b00ff0477ac */ /* 0x000e620008000a00 */
[CC--:B------:R-:W-:Y:S02]  /*0190*/  IMAD R7, R9.reuse, R0.reuse, R4 ;  /* 0x0000000009077224 */ /* 0x0c0fe400078e0204 */
[-C--:B------:R-:W-:Y:S02]  /*01a0*/  IMAD R9, R9, R0.reuse, -R0 ;  /* 0x0000000009097224 */ /* 0x080fe400078e0a00 */
[----:B------:R-:W-:-:S03]  /*01b0*/  IMAD R5, R15, R0, R7 ;  /* 0x000000000f057224 */ /* 0x000fc600078e0207 */
[----:B------:R-:W-:Y:S02]  /*01c0*/  IADD3 R6, PT, PT, R4, R9, RZ ;  /* 0x0000000904067210 */ /* 0x000fe40007ffe0ff */
[C---:B------:R-:W-:Y:S02]  /*01d0*/  IADD3 R11, PT, PT, R5.reuse, -0x1, RZ ;  /* 0xffffffff050b7810 */ /* 0x040fe40007ffe0ff */
[----:B------:R-:W-:Y:S01]  /*01e0*/  IADD3 R13, PT, PT, R5, 0x1, RZ ;  /* 0x00000001050d7810 */ /* 0x000fe20007ffe0ff */
[----:B------:R-:W-:Y:S02]  /*01f0*/  IMAD R17, R15, R0, R6 ;  /* 0x000000000f117224 */ /* 0x000fe400078e0206 */
[----:B0-----:R-:W-:-:S04]  /*0200*/  IMAD.WIDE.U32 R10, R11, 0x4, R2 ;  /* 0x000000040b0a7825 */ /* 0x001fc800078e0002 */
[--C-:B------:R-:W-:Y:S01]  /*0210*/  IMAD.WIDE.U32 R8, R5, 0x4, R2.reuse ;  /* 0x0000000405087825 */ /* 0x100fe200078e0002 */
[----:B-1----:R0:W2:Y:S01]  /*0220*/  LDG.E R4, desc[UR4][R10.64] ;  /* 0x000000040a047981 */ /* 0x0020a2000c1e1900 */
[-C--:B------:R-:W-:Y:S02]  /*0230*/  IADD3 R21, PT, PT, R15, -R0.reuse, RZ ;  /* 0x800000000f157210 */ /* 0x080fe40007ffe0ff */
[--C-:B------:R-:W-:Y:S01]  /*0240*/  IMAD.WIDE.U32 R12, R13, 0x4, R2.reuse ;  /* 0x000000040d0c7825 */ /* 0x100fe200078e0002 */
[C---:B------:R-:W-:Y:S01]  /*0250*/  LEA R19, R0.reuse, R17, 0x1 ;  /* 0x0000001100137211 */ /* 0x040fe200078e08ff */
[----:B------:R-:W3:Y:S02]  /*0260*/  LDG.E R9, desc[UR4][R8.64] ;  /* 0x0000000408097981 */ /* 0x000ee4000c1e1900 */
[----:B------:R-:W-:Y:S01]  /*0270*/  IMAD.WIDE.U32 R14, R17, 0x4, R2 ;  /* 0x00000004110e7825 */ /* 0x000fe200078e0002 */
[----:B------:R-:W-:Y:S01]  /*0280*/  LEA R6, R0, R21, 0x1 ;  /* 0x0000001500067211 */ /* 0x000fe200078e08ff */
[----:B------:R-:W4:Y:S02]  /*0290*/  LDG.E R13, desc[UR4][R12.64] ;  /* 0x000000040c0d7981 */ /* 0x000f24000c1e1900 */
[----:B------:R-:W-:-:S02]  /*02a0*/  IMAD R21, R21, R0, R7 ;  /* 0x0000000015157224 */ /* 0x000fc400078e0207 */
[----:B------:R-:W-:Y:S01]  /*02b0*/  IMAD.WIDE.U32 R16, R19, 0x4, R2 ;  /* 0x0000000413107825 */ /* 0x000fe200078e0002 */
[----:B------:R-:W5:Y:S03]  /*02c0*/  LDG.E R15, desc[UR4][R14.64] ;  /* 0x000000040e0f7981 */ /* 0x000f66000c1e1900 */
[----:B0-----:R-:W-:Y:S02]  /*02d0*/  IMAD R11, R6, R0, R7 ;  /* 0x00000000060b7224 */ /* 0x001fe400078e0207 */
[--C-:B------:R-:W-:Y:S01]  /*02e0*/  IMAD.WIDE.U32 R6, R21, 0x4, R2.reuse ;  /* 0x0000000415067825 */ /* 0x100fe200078e0002 */
[----:B------:R-:W5:Y:S03]  /*02f0*/  LDG.E R17, desc[UR4][R16.64] ;  /* 0x0000000410117981 */ /* 0x000f66000c1e1900 */
[----:B------:R-:W-:-:S02]  /*0300*/  IMAD.WIDE.U32 R10, R11, 0x4, R2 ;  /* 0x000000040b0a7825 */ /* 0x000fc400078e0002 */
[----:B------:R-:W5:Y:S01]  /*0310*/  LDG.E R7, desc[UR4][R6.64] ;  /* 0x0000000406077981 */ /* 0x000f62000c1e1900 */
[----:B------:R-:W0:Y:S03]  /*0320*/  LDC.64 R2, c[0x0][0x388] ;  /* 0x0000e200ff027b82 */ /* 0x000e260000000a00 */
[----:B------:R-:W5:Y:S01]  /*0330*/  LDG.E R11, desc[UR4][R10.64] ;  /* 0x000000040a0b7981 */ /* 0x000f62000c1e1900 */
[----:B0-----:R-:W-:-:S04]  /*0340*/  IMAD.WIDE.U32 R2, R5, 0x4, R2 ;  /* 0x0000000405027825 */ /* 0x001fc800078e0002 */
[----:B--2---:R-:W-:-:S04]  /*0350*/  FMUL R0, R4, 0.5 ;  /* 0x3f00000004007820 */ /* 0x004fc80000400000 */
[----:B---3--:R-:W-:-:S04]  /*0360*/  FFMA R0, RZ, R9, R0 ;  /* 0x00000009ff007223 */ /* 0x008fc80000000000 */
[----:B----4-:R-:W-:-:S04]  /*0370*/  FFMA R0, R13, 0.87000000476837158203, R0 ;  /* 0x3f5eb8520d007823 */ /* 0x010fc80000000000 */
[----:B-----5:R-:W-:-:S04]  /*0380*/  FADD R0, R0, R15 ;  /* 0x0000000f00007221 */ /* 0x020fc80000000000 */
[----:B------:R-:W-:-:S04]  /*0390*/  FFMA R0, R17, 0.87000000476837158203, R0 ;  /* 0x3f5eb85211007823 */ /* 0x000fc80000000000 */
[----:B------:R-:W-:-:S04]  /*03a0*/  FFMA R0, R7, 0.5, R0 ;  /* 0x3f00000007007823 */ /* 0x000fc80000000000 */
[----:B------:R-:W-:-:S05]  /*03b0*/  FFMA R5, RZ, R11, R0 ;  /* 0x0000000bff057223 */ /* 0x000fca0000000000 */
[----:B------:R-:W-:Y:S01]  /*03c0*/  STG.E desc[UR4][R2.64], R5 ;  /* 0x0000000502007986 */ /* 0x000fe2000c101904 */
[----:B------:R-:W-:Y:S05]  /*03d0*/  EXIT ;  /* 0x000000000000794d */ /* 0x000fea0003800000 */
.L_x_0:
[----:B------:R-:W-:-:S00]  /*03e0*/  BRA `(.L_x_0) ;  /* 0xfffffffc00fc7947 */ /* 0x000fc0000383ffff */
[----:B------:R-:W-:-:S00]  /*03f0*/  NOP ;  /* 0x0000000000007918 */ /* 0x000fc00000000000 */
        /* <DEDUP_REMOVED lines=8> */
.L_x_1:


//--------------------- .nv.shared.reserved.0     --------------------------
	.section	.nv.shared.reserved.0,"aw",@nobits
	.weak		__nv_reservedSMEM_offset_0_alias
	.size		__nv_reservedSMEM_offset_0_alias, 0, 64
	.other		__nv_reservedSMEM_offset_0_alias,@"STO_CUDA_RESERVED_SHARED STV_DEFAULT"
__nv_reservedSMEM_offset_0_alias:
	.zero		0
	.zero		64


//--------------------- .nv.constant0._Z13stencilKernelPfS_i --------------------------
	.section	.nv.constant0._Z13stencilKernelPfS_i,"a",@progbits
	.sectionflags	@""
	.align	4
.nv.constant0._Z13stencilKernelPfS_i:
	.zero		916


//--------------------- SYMBOLS --------------------------

	.type		.nv.reservedSmem.offset0,@object
	.size		.nv.reservedSmem.offset0,0x4
